//
// Generated by NVIDIA NVVM Compiler
//
// Compiler Build ID: CL-36424714
// Cuda compilation tools, release 13.0, V13.0.88
// Based on NVVM 20.0.0
//

.version 9.0
.target sm_100
.address_size 64

	// .globl	_Z9CUDACountPKcPj

.visible .entry _Z9CUDACountPKcPj(
	.param .u64 .ptr .align 1 _Z9CUDACountPKcPj_param_0,
	.param .u64 .ptr .align 1 _Z9CUDACountPKcPj_param_1
)
{
	.reg .pred 	%p<2>;
	.reg .b16 	%rs<2>;
	.reg .b32 	%r<3>;
	.reg .b64 	%rd<7>;

	ld.param.u64 	%rd2, [_Z9CUDACountPKcPj_param_0];
	ld.param.u64 	%rd1, [_Z9CUDACountPKcPj_param_1];
	cvta.to.global.u64 	%rd3, %rd2;
	mov.u32 	%r1, %tid.x;
	cvt.u64.u32 	%rd4, %r1;
	add.s64 	%rd5, %rd3, %rd4;
	ld.global.u8 	%rs1, [%rd5];
	setp.ne.s16 	%p1, %rs1, 97;
	@%p1 bra 	$L__BB0_2;
	cvta.to.global.u64 	%rd6, %rd1;
	atom.global.add.u32 	%r2, [%rd6], 1;
$L__BB0_2:
	ret;

}


// ===== COMPILED SASS (sm_100) =====

	.target	sm_100

	.elftype	@"ET_EXEC"


//--------------------- .note.nv.tkinfo           --------------------------
	.section	.note.nv.tkinfo,"",@"SHT_NOTE"
	.sectionflags	@"SHF_NOTE_NV_TKINFO"
	.tkinfo
        /*0018*/ 	.word	0x00000002
        /*0030*/ 	.string	""
        /*0030*/ 	.string	"ptxas"
        /*0030*/ 	.string	"Cuda compilation tools, release 13.0, V13.0.88"
        /*0030*/ 	.string	"Build cuda_13.0.r13.0/compiler.36424714_0"
        /*0030*/ 	.string	"-arch sm_100 -m 64 "



//--------------------- .note.nv.cuinfo           --------------------------
	.section	.note.nv.cuinfo,"",@"SHT_NOTE"
	.sectionflags	@"SHF_NOTE_NV_CUINFO"
        /*0018*/ 	.short	0x0002
        /*001a*/ 	.short	0x0064
        /*001c*/ 	.short	0x0082
	.zero		2


//--------------------- .nv.info                  --------------------------
	.section	.nv.info,"",@"SHT_CUDA_INFO"
	.align	4


	//----- nvinfo : EIATTR_REGCOUNT
	.align		4
        /*0000*/ 	.byte	0x04, 0x2f
        /*0002*/ 	.short	(.L_1 - .L_0)
	.align		4
.L_0:
        /*0004*/ 	.word	index@(_Z9CUDACountPKcPj)
        /*0008*/ 	.word	0x00000008


	//----- nvinfo : EIATTR_FRAME_SIZE
	.align		4
.L_1:
        /*000c*/ 	.byte	0x04, 0x11
        /*000e*/ 	.short	(.L_3 - .L_2)
	.align		4
.L_2:
        /*0010*/ 	.word	index@(_Z9CUDACountPKcPj)
        /*0014*/ 	.word	0x00000000


	//----- nvinfo : EIATTR_MIN_STACK_SIZE
	.align		4
.L_3:
        /*0018*/ 	.byte	0x04, 0x12
        /*001a*/ 	.short	(.L_5 - .L_4)
	.align		4
.L_4:
        /*001c*/ 	.word	index@(_Z9CUDACountPKcPj)
        /*0020*/ 	.word	0x00000000
.L_5:


//--------------------- .nv.compat                --------------------------
	.section	.nv.compat,"",@"SHT_CUDA_COMPAT_INFO"
	.align	4
        /*0000*/ 	.byte	0x02, 0x09, 0x00, 0x00, 0x02, 0x02, 0x01, 0x00, 0x02, 0x05, 0x05, 0x00, 0x03, 0x07, 0x01, 0x01
        /*0010*/ 	.byte	0x02, 0x03, 0x00, 0x00, 0x02, 0x06, 0x01, 0x00, 0x04, 0x0b, 0x08, 0x00, 0x09, 0x00, 0x00, 0x00
        /*0020*/ 	.byte	0x00, 0x00, 0x00, 0x00


//--------------------- .nv.info._Z9CUDACountPKcPj --------------------------
	.section	.nv.info._Z9CUDACountPKcPj,"",@"SHT_CUDA_INFO"
	.sectionflags	@""
	.align	4


	//----- nvinfo : EIATTR_CUDA_API_VERSION
	.align		4
        /*0000*/ 	.byte	0x04, 0x37
        /*0002*/ 	.short	(.L_7 - .L_6)
.L_6:
        /*0004*/ 	.word	0x00000082


	//----- nvinfo : EIATTR_KPARAM_INFO
	.align		4
.L_7:
        /*0008*/ 	.byte	0x04, 0x17
        /*000a*/ 	.short	(.L_9 - .L_8)
.L_8:
        /*000c*/ 	.word	0x00000000
        /*0010*/ 	.short	0x0001
        /*0012*/ 	.short	0x0008
        /*0014*/ 	.byte	0x00, 0xf5, 0x21, 0x00


	//----- nvinfo : EIATTR_KPARAM_INFO
	.align		4
.L_9:
        /*0018*/ 	.byte	0x04, 0x17
        /*001a*/ 	.short	(.L_11 - .L_10)
.L_10:
        /*001c*/ 	.word	0x00000000
        /*0020*/ 	.short	0x0000
        /*0022*/ 	.short	0x0000
        /*0024*/ 	.byte	0x00, 0xf5, 0x21, 0x00


	//----- nvinfo : EIATTR_SPARSE_MMA_MASK
	.align		4
.L_11:
        /*0028*/ 	.byte	0x03, 0x50
        /*002a*/ 	.short	0x0000


	//----- nvinfo : EIATTR_MAXREG_COUNT
	.align		4
        /*002c*/ 	.byte	0x03, 0x1b
        /*002e*/ 	.short	0x00ff


	//----- nvinfo : EIATTR_MERCURY_ISA_VERSION
	.align		4
        /*0030*/ 	.byte	0x03, 0x5f
        /*0032*/ 	.short	0x0101


	//----- nvinfo : EIATTR_INT_WARP_WIDE_INSTR_OFFSETS
	.align		4
        /*0034*/ 	.byte	0x04, 0x31
        /*0036*/ 	.short	(.L_13 - .L_12)


	//   ....[0]....
.L_12:
        /*0038*/ 	.word	0x000000b0


	//----- nvinfo : EIATTR_VRC_CTA_INIT_COUNT
	.align		4
.L_13:
        /*003c*/ 	.byte	0x02, 0x4a
	.zero		1
	.zero		1


	//----- nvinfo : EIATTR_EXIT_INSTR_OFFSETS
	.align		4
        /*0040*/ 	.byte	0x04, 0x1c
        /*0042*/ 	.short	(.L_15 - .L_14)


	//   ....[0]....
.L_14:
        /*0044*/ 	.word	0x00000080


	//   ....[1]....
        /*0048*/ 	.word	0x00000100


	//----- nvinfo : EIATTR_CBANK_PARAM_SIZE
	.align		4
.L_15:
        /*004c*/ 	.byte	0x03, 0x19
        /*004e*/ 	.short	0x0010


	//----- nvinfo : EIATTR_PARAM_CBANK
	.align		4
        /*0050*/ 	.byte	0x04, 0x0a
        /*0052*/ 	.short	(.L_17 - .L_16)
	.align		4
.L_16:
        /*0054*/ 	.word	index@(.nv.constant0._Z9CUDACountPKcPj)
        /*0058*/ 	.short	0x0380
        /*005a*/ 	.short	0x0010


	//----- nvinfo : EIATTR_SW_WAR
	.align		4
.L_17:
        /*005c*/ 	.byte	0x04, 0x36
        /*005e*/ 	.short	(.L_19 - .L_18)
.L_18:
        /*0060*/ 	.word	0x00000008
.L_19:


//--------------------- .nv.callgraph             --------------------------
	.section	.nv.callgraph,"",@"SHT_CUDA_CALLGRAPH"
	.align	4
	.sectionentsize	8
	.align		4
        /*0000*/ 	.word	0x00000000
	.align		4
        /*0004*/ 	.word	0xffffffff
	.align		4
        /*0008*/ 	.word	0x00000000
	.align		4
        /*000c*/ 	.word	0xfffffffe
	.align		4
        /*0010*/ 	.word	0x00000000
	.align		4
        /*0014*/ 	.word	0xfffffffd
	.align		4
        /*0018*/ 	.word	0x00000000
	.align		4
        /*001c*/ 	.word	0xfffffffc


//--------------------- .text._Z9CUDACountPKcPj   --------------------------
	.section	.text._Z9CUDACountPKcPj,"ax",@progbits
	.align	128
        .global         _Z9CUDACountPKcPj
        .type           _Z9CUDACountPKcPj,@function
        .size           _Z9CUDACountPKcPj,(.L_x_1 - _Z9CUDACountPKcPj)
        .other          _Z9CUDACountPKcPj,@"STO_CUDA_ENTRY STV_DEFAULT"
_Z9CUDACountPKcPj:
.text._Z9CUDACountPKcPj:
[----:B------:R-:W-:Y:S01]  /*0000*/  LDC R1, c[0x0][0x37c] ;  /* 0x0000df00ff017b82 */ /* 0x000fe20000000800 */
[----:B------:R-:W0:Y:S01]  /*0010*/  S2R R2, SR_TID.X ;  /* 0x0000000000027919 */ /* 0x000e220000002100 */
[----:B------:R-:W0:Y:S01]  /*0020*/  LDCU.64 UR6, c[0x0][0x380] ;  /* 0x00007000ff0677ac */ /* 0x000e220008000a00 */
[----:B------:R-:W1:Y:S01]  /*0030*/  LDCU.64 UR4, c[0x0][0x358] ;  /* 0x00006b00ff0477ac */ /* 0x000e620008000a00 */
[----:B0-----:R-:W-:-:S05]  /*0040*/  IADD3 R2, P0, PT, R2, UR6, RZ ;  /* 0x0000000602027c10 */ /* 0x001fca000ff1e0ff */
[----:B------:R-:W-:-:S05]  /*0050*/  IMAD.X R3, RZ, RZ, UR7, P0 ;  /* 0x00000007ff037e24 */ /* 0x000fca00080e06ff */
[----:B-1----:R-:W2:Y:S02]  /*0060*/  LDG.E.U8 R2, desc[UR4][R2.64] ;  /* 0x0000000402027981 */ /* 0x002ea4000c1e1100 */
[----:B--2---:R-:W-:-:S13]  /*0070*/  ISETP.NE.AND P0, PT, R2, 0x61, PT ;  /* 0x000000610200780c */ /* 0x004fda0003f05270 */
[----:B------:R-:W-:Y:S05]  /*0080*/  @P0 EXIT ;  /* 0x000000000000094d */ /* 0x000fea0003800000 */
[----:B------:R-:W0:Y:S01]  /*0090*/  S2R R0, SR_LANEID ;  /* 0x0000000000007919 */ /* 0x000e220000000000 */
[----:B------:R-:W1:Y:S01]  /*00a0*/  LDC.64 R2, c[0x0][0x388] ;  /* 0x0000e200ff027b82 */ /* 0x000e620000000a00 */
[----:B------:R-:W-:Y:S02]  /*00b0*/  VOTEU.ANY UR6, UPT, PT ;  /* 0x0000000000067886 */ /* 0x000fe400038e0100 */
[----:B------:R-:W-:Y:S02]  /*00c0*/  UFLO.U32 UR7, UR6 ;  /* 0x00000006000772bd */ /* 0x000fe400080e0000 */
[----:B------:R-:W1:Y:S04]  /*00d0*/  POPC R5, UR6 ;  /* 0x0000000600057d09 */ /* 0x000e680008000000 */
[----:B0-----:R-:W-:-:S13]  /*00e0*/  ISETP.EQ.U32.AND P0, PT, R0, UR7, PT ;  /* 0x0000000700007c0c */ /* 0x001fda000bf02070 */
[----:B-1----:R-:W-:Y:S01]  /*00f0*/  @P0 REDG.E.ADD.STRONG.GPU desc[UR4][R2.64], R5 ;  /* 0x000000050200098e */ /* 0x002fe2000c12e104 */
[----:B------:R-:W-:Y:S05]  /*0100*/  EXIT ;  /* 0x000000000000794d */ /* 0x000fea0003800000 */
.L_x_0:
[----:B------:R-:W-:-:S00]  /*0110*/  BRA `(.L_x_0) ;  /* 0xfffffffc00fc7947 */ /* 0x000fc0000383ffff */
[----:B------:R-:W-:-:S00]  /*0120*/  NOP ;  /* 0x0000000000007918 */ /* 0x000fc00000000000 */
        /* <DEDUP_REMOVED lines=13> */
.L_x_1:


//--------------------- .nv.shared.reserved.0     --------------------------
	.section	.nv.shared.reserved.0,"aw",@nobits
	.weak		__nv_reservedSMEM_offset_0_alias
	.size		__nv_reservedSMEM_offset_0_alias, 0, 64
	.other		__nv_reservedSMEM_offset_0_alias,@"STO_CUDA_RESERVED_SHARED STV_DEFAULT"
__nv_reservedSMEM_offset_0_alias:
	.zero		0
	.zero		64


//--------------------- .nv.constant0._Z9CUDACountPKcPj --------------------------
	.section	.nv.constant0._Z9CUDACountPKcPj,"a",@progbits
	.sectionflags	@""
	.align	4
.nv.constant0._Z9CUDACountPKcPj:
	.zero		912


//--------------------- SYMBOLS --------------------------

	.type		.nv.reservedSmem.offset0,@object
	.size		.nv.reservedSmem.offset0,0x4
